//
// Generated by NVIDIA NVVM Compiler
//
// Compiler Build ID: CL-36424714
// Cuda compilation tools, release 13.0, V13.0.88
// Based on NVVM 20.0.0
//

.version 9.0
.target sm_100
.address_size 64

	// .globl	_Z17regression_kernelPfS_S_S_fi

.visible .entry _Z17regression_kernelPfS_S_S_fi(
	.param .u64 .ptr .align 1 _Z17regression_kernelPfS_S_S_fi_param_0,
	.param .u64 .ptr .align 1 _Z17regression_kernelPfS_S_S_fi_param_1,
	.param .u64 .ptr .align 1 _Z17regression_kernelPfS_S_S_fi_param_2,
	.param .u64 .ptr .align 1 _Z17regression_kernelPfS_S_S_fi_param_3,
	.param .f32 _Z17regression_kernelPfS_S_S_fi_param_4,
	.param .u32 _Z17regression_kernelPfS_S_S_fi_param_5
)
{
	.reg .pred 	%p<2>;
	.reg .b32 	%r<6>;
	.reg .b32 	%f<14>;
	.reg .b64 	%rd<12>;

	ld.param.u64 	%rd1, [_Z17regression_kernelPfS_S_S_fi_param_0];
	ld.param.u64 	%rd2, [_Z17regression_kernelPfS_S_S_fi_param_1];
	ld.param.u64 	%rd3, [_Z17regression_kernelPfS_S_S_fi_param_2];
	ld.param.u64 	%rd4, [_Z17regression_kernelPfS_S_S_fi_param_3];
	ld.param.f32 	%f1, [_Z17regression_kernelPfS_S_S_fi_param_4];
	ld.param.u32 	%r2, [_Z17regression_kernelPfS_S_S_fi_param_5];
	mov.u32 	%r3, %ctaid.x;
	mov.u32 	%r4, %ntid.x;
	mov.u32 	%r5, %tid.x;
	mad.lo.s32 	%r1, %r3, %r4, %r5;
	setp.ge.s32 	%p1, %r1, %r2;
	@%p1 bra 	$L__BB0_2;
	cvta.to.global.u64 	%rd5, %rd4;
	cvta.to.global.u64 	%rd6, %rd1;
	cvta.to.global.u64 	%rd7, %rd3;
	cvta.to.global.u64 	%rd8, %rd2;
	ld.global.f32 	%f2, [%rd5];
	mul.wide.s32 	%rd9, %r1, 4;
	add.s64 	%rd10, %rd6, %rd9;
	ld.global.f32 	%f3, [%rd10];
	ld.global.f32 	%f4, [%rd7];
	fma.rn.f32 	%f5, %f2, %f3, %f4;
	add.s64 	%rd11, %rd8, %rd9;
	ld.global.f32 	%f6, [%rd11];
	sub.f32 	%f7, %f5, %f6;
	neg.f32 	%f8, %f1;
	mul.f32 	%f9, %f7, %f8;
	atom.global.add.f32 	%f10, [%rd7], %f9;
	ld.global.f32 	%f11, [%rd10];
	mul.f32 	%f12, %f9, %f11;
	atom.global.add.f32 	%f13, [%rd5], %f12;
$L__BB0_2:
	ret;

}


// ===== COMPILED SASS (sm_100) =====

	.target	sm_100

	.elftype	@"ET_EXEC"


//--------------------- .note.nv.tkinfo           --------------------------
	.section	.note.nv.tkinfo,"",@"SHT_NOTE"
	.sectionflags	@"SHF_NOTE_NV_TKINFO"
	.tkinfo
        /*0018*/ 	.word	0x00000002
        /*0030*/ 	.string	""
        /*0030*/ 	.string	"ptxas"
        /*0030*/ 	.string	"Cuda compilation tools, release 13.0, V13.0.88"
        /*0030*/ 	.string	"Build cuda_13.0.r13.0/compiler.36424714_0"
        /*0030*/ 	.string	"-arch sm_100 -m 64 "



//--------------------- .note.nv.cuinfo           --------------------------
	.section	.note.nv.cuinfo,"",@"SHT_NOTE"
	.sectionflags	@"SHF_NOTE_NV_CUINFO"
        /*0018*/ 	.short	0x0002
        /*001a*/ 	.short	0x0064
        /*001c*/ 	.short	0x0082
	.zero		2


//--------------------- .nv.info                  --------------------------
	.section	.nv.info,"",@"SHT_CUDA_INFO"
	.align	4


	//----- nvinfo : EIATTR_REGCOUNT
	.align		4
        /*0000*/ 	.byte	0x04, 0x2f
        /*0002*/ 	.short	(.L_1 - .L_0)
	.align		4
.L_0:
        /*0004*/ 	.word	index@(_Z17regression_kernelPfS_S_S_fi)
        /*0008*/ 	.word	0x00000010


	//----- nvinfo : EIATTR_FRAME_SIZE
	.align		4
.L_1:
        /*000c*/ 	.byte	0x04, 0x11
        /*000e*/ 	.short	(.L_3 - .L_2)
	.align		4
.L_2:
        /*0010*/ 	.word	index@(_Z17regression_kernelPfS_S_S_fi)
        /*0014*/ 	.word	0x00000000


	//----- nvinfo : EIATTR_MIN_STACK_SIZE
	.align		4
.L_3:
        /*0018*/ 	.byte	0x04, 0x12
        /*001a*/ 	.short	(.L_5 - .L_4)
	.align		4
.L_4:
        /*001c*/ 	.word	index@(_Z17regression_kernelPfS_S_S_fi)
        /*0020*/ 	.word	0x00000000
.L_5:


//--------------------- .nv.compat                --------------------------
	.section	.nv.compat,"",@"SHT_CUDA_COMPAT_INFO"
	.align	4
        /*0000*/ 	.byte	0x02, 0x09, 0x00, 0x00, 0x02, 0x02, 0x01, 0x00, 0x02, 0x05, 0x05, 0x00, 0x03, 0x07, 0x01, 0x01
        /*0010*/ 	.byte	0x02, 0x03, 0x00, 0x00, 0x02, 0x06, 0x01, 0x00, 0x04, 0x0b, 0x08, 0x00, 0x09, 0x00, 0x00, 0x00
        /*0020*/ 	.byte	0x00, 0x00, 0x00, 0x00


//--------------------- .nv.info._Z17regression_kernelPfS_S_S_fi --------------------------
	.section	.nv.info._Z17regression_kernelPfS_S_S_fi,"",@"SHT_CUDA_INFO"
	.sectionflags	@""
	.align	4


	//----- nvinfo : EIATTR_CUDA_API_VERSION
	.align		4
        /*0000*/ 	.byte	0x04, 0x37
        /*0002*/ 	.short	(.L_7 - .L_6)
.L_6:
        /*0004*/ 	.word	0x00000082


	//----- nvinfo : EIATTR_KPARAM_INFO
	.align		4
.L_7:
        /*0008*/ 	.byte	0x04, 0x17
        /*000a*/ 	.short	(.L_9 - .L_8)
.L_8:
        /*000c*/ 	.word	0x00000000
        /*0010*/ 	.short	0x0005
        /*0012*/ 	.short	0x0024
        /*0014*/ 	.byte	0x00, 0xf0, 0x11, 0x00


	//----- nvinfo : EIATTR_KPARAM_INFO
	.align		4
.L_9:
        /*0018*/ 	.byte	0x04, 0x17
        /*001a*/ 	.short	(.L_11 - .L_10)
.L_10:
        /*001c*/ 	.word	0x00000000
        /*0020*/ 	.short	0x0004
        /*0022*/ 	.short	0x0020
        /*0024*/ 	.byte	0x00, 0xf0, 0x11, 0x00


	//----- nvinfo : EIATTR_KPARAM_INFO
	.align		4
.L_11:
        /*0028*/ 	.byte	0x04, 0x17
        /*002a*/ 	.short	(.L_13 - .L_12)
.L_12:
        /*002c*/ 	.word	0x00000000
        /*0030*/ 	.short	0x0003
        /*0032*/ 	.short	0x0018
        /*0034*/ 	.byte	0x00, 0xf5, 0x21, 0x00


	//----- nvinfo : EIATTR_KPARAM_INFO
	.align		4
.L_13:
        /*0038*/ 	.byte	0x04, 0x17
        /*003a*/ 	.short	(.L_15 - .L_14)
.L_14:
        /*003c*/ 	.word	0x00000000
        /*0040*/ 	.short	0x0002
        /*0042*/ 	.short	0x0010
        /*0044*/ 	.byte	0x00, 0xf5, 0x21, 0x00


	//----- nvinfo : EIATTR_KPARAM_INFO
	.align		4
.L_15:
        /*0048*/ 	.byte	0x04, 0x17
        /*004a*/ 	.short	(.L_17 - .L_16)
.L_16:
        /*004c*/ 	.word	0x00000000
        /*0050*/ 	.short	0x0001
        /*0052*/ 	.short	0x0008
        /*0054*/ 	.byte	0x00, 0xf5, 0x21, 0x00


	//----- nvinfo : EIATTR_KPARAM_INFO
	.align		4
.L_17:
        /*0058*/ 	.byte	0x04, 0x17
        /*005a*/ 	.short	(.L_19 - .L_18)
.L_18:
        /*005c*/ 	.word	0x00000000
        /*0060*/ 	.short	0x0000
        /*0062*/ 	.short	0x0000
        /*0064*/ 	.byte	0x00, 0xf5, 0x21, 0x00


	//----- nvinfo : EIATTR_SPARSE_MMA_MASK
	.align		4
.L_19:
        /*0068*/ 	.byte	0x03, 0x50
        /*006a*/ 	.short	0x0000


	//----- nvinfo : EIATTR_MAXREG_COUNT
	.align		4
        /*006c*/ 	.byte	0x03, 0x1b
        /*006e*/ 	.short	0x00ff


	//----- nvinfo : EIATTR_MERCURY_ISA_VERSION
	.align		4
        /*0070*/ 	.byte	0x03, 0x5f
        /*0072*/ 	.short	0x0101


	//----- nvinfo : EIATTR_VRC_CTA_INIT_COUNT
	.align		4
        /*0074*/ 	.byte	0x02, 0x4a
	.zero		1
	.zero		1


	//----- nvinfo : EIATTR_EXIT_INSTR_OFFSETS
	.align		4
        /*0078*/ 	.byte	0x04, 0x1c
        /*007a*/ 	.short	(.L_21 - .L_20)


	//   ....[0]....
.L_20:
        /*007c*/ 	.word	0x00000070


	//   ....[1]....
        /*0080*/ 	.word	0x000001b0


	//----- nvinfo : EIATTR_CBANK_PARAM_SIZE
	.align		4
.L_21:
        /*0084*/ 	.byte	0x03, 0x19
        /*0086*/ 	.short	0x0028


	//----- nvinfo : EIATTR_PARAM_CBANK
	.align		4
        /*0088*/ 	.byte	0x04, 0x0a
        /*008a*/ 	.short	(.L_23 - .L_22)
	.align		4
.L_22:
        /*008c*/ 	.word	index@(.nv.constant0._Z17regression_kernelPfS_S_S_fi)
        /*0090*/ 	.short	0x0380
        /*0092*/ 	.short	0x0028


	//----- nvinfo : EIATTR_SW_WAR
	.align		4
.L_23:
        /*0094*/ 	.byte	0x04, 0x36
        /*0096*/ 	.short	(.L_25 - .L_24)
.L_24:
        /*0098*/ 	.word	0x00000008
.L_25:


//--------------------- .nv.callgraph             --------------------------
	.section	.nv.callgraph,"",@"SHT_CUDA_CALLGRAPH"
	.align	4
	.sectionentsize	8
	.align		4
        /*0000*/ 	.word	0x00000000
	.align		4
        /*0004*/ 	.word	0xffffffff
	.align		4
        /*0008*/ 	.word	0x00000000
	.align		4
        /*000c*/ 	.word	0xfffffffe
	.align		4
        /*0010*/ 	.word	0x00000000
	.align		4
        /*0014*/ 	.word	0xfffffffd
	.align		4
        /*0018*/ 	.word	0x00000000
	.align		4
        /*001c*/ 	.word	0xfffffffc


//--------------------- .text._Z17regression_kernelPfS_S_S_fi --------------------------
	.section	.text._Z17regression_kernelPfS_S_S_fi,"ax",@progbits
	.align	128
        .global         _Z17regression_kernelPfS_S_S_fi
        .type           _Z17regression_kernelPfS_S_S_fi,@function
        .size           _Z17regression_kernelPfS_S_S_fi,(.L_x_1 - _Z17regression_kernelPfS_S_S_fi)
        .other          _Z17regression_kernelPfS_S_S_fi,@"STO_CUDA_ENTRY STV_DEFAULT"
_Z17regression_kernelPfS_S_S_fi:
.text._Z17regression_kernelPfS_S_S_fi:
[----:B------:R-:W-:Y:S01]  /*0000*/  LDC R1, c[0x0][0x37c] ;  /* 0x0000df00ff017b82 */ /* 0x000fe20000000800 */
[----:B------:R-:W0:Y:S07]  /*0010*/  S2R R0, SR_TID.X ;  /* 0x0000000000007919 */ /* 0x000e2e0000002100 */
[----:B------:R-:W0:Y:S01]  /*0020*/  S2UR UR4, SR_CTAID.X ;  /* 0x00000000000479c3 */ /* 0x000e220000002500 */
[----:B------:R-:W1:Y:S07]  /*0030*/  LDCU UR5, c[0x0][0x3a4] ;  /* 0x00007480ff0577ac */ /* 0x000e6e0008000800 */
[----:B------:R-:W0:Y:S02]  /*0040*/  LDC R11, c[0x0][0x360] ;  /* 0x0000d800ff0b7b82 */ /* 0x000e240000000800 */
[----:B0-----:R-:W-:-:S05]  /*0050*/  IMAD R11, R11, UR4, R0 ;  /* 0x000000040b0b7c24 */ /* 0x001fca000f8e0200 */
[----:B-1----:R-:W-:-:S13]  /*0060*/  ISETP.GE.AND P0, PT, R11, UR5, PT ;  /* 0x000000050b007c0c */ /* 0x002fda000bf06270 */
[----:B------:R-:W-:Y:S05]  /*0070*/  @P0 EXIT ;  /* 0x000000000000094d */ /* 0x000fea0003800000 */
[----:B------:R-:W0:Y:S01]  /*0080*/  LDC.64 R4, c[0x0][0x380] ;  /* 0x0000e000ff047b82 */ /* 0x000e220000000a00 */
[----:B------:R-:W1:Y:S01]  /*0090*/  LDCU.64 UR4, c[0x0][0x358] ;  /* 0x00006b00ff0477ac */ /* 0x000e620008000a00 */
[----:B------:R-:W2:Y:S06]  /*00a0*/  LDCU UR6, c[0x0][0x3a0] ;  /* 0x00007400ff0677ac */ /* 0x000eac0008000800 */
[----:B------:R-:W3:Y:S08]  /*00b0*/  LDC.64 R8, c[0x0][0x388] ;  /* 0x0000e200ff087b82 */ /* 0x000ef00000000a00 */
[----:B------:R-:W4:Y:S08]  /*00c0*/  LDC.64 R2, c[0x0][0x398] ;  /* 0x0000e600ff027b82 */ /* 0x000f300000000a00 */
[----:B------:R-:W5:Y:S01]  /*00d0*/  LDC.64 R6, c[0x0][0x390] ;  /* 0x0000e400ff067b82 */ /* 0x000f620000000a00 */
[----:B0-----:R-:W-:-:S04]  /*00e0*/  IMAD.WIDE R4, R11, 0x4, R4 ;  /* 0x000000040b047825 */ /* 0x001fc800078e0204 */
[----:B---3--:R-:W-:Y:S02]  /*00f0*/  IMAD.WIDE R8, R11, 0x4, R8 ;  /* 0x000000040b087825 */ /* 0x008fe400078e0208 */
[----:B-1----:R-:W3:Y:S04]  /*0100*/  LDG.E R11, desc[UR4][R4.64] ;  /* 0x00000004040b7981 */ /* 0x002ee8000c1e1900 */
[----:B------:R-:W2:Y:S04]  /*0110*/  LDG.E R9, desc[UR4][R8.64] ;  /* 0x0000000408097981 */ /* 0x000ea8000c1e1900 */
[----:B----4-:R-:W3:Y:S04]  /*0120*/  LDG.E R0, desc[UR4][R2.64] ;  /* 0x0000000402007981 */ /* 0x010ee8000c1e1900 */
[----:B-----5:R-:W3:Y:S02]  /*0130*/  LDG.E R13, desc[UR4][R6.64] ;  /* 0x00000004060d7981 */ /* 0x020ee4000c1e1900 */
[----:B---3--:R-:W-:-:S04]  /*0140*/  FFMA R0, R0, R11, R13 ;  /* 0x0000000b00007223 */ /* 0x008fc8000000000d */
[----:B--2---:R-:W-:-:S04]  /*0150*/  FADD R0, R0, -R9 ;  /* 0x8000000900007221 */ /* 0x004fc80000000000 */
[----:B------:R-:W-:-:S05]  /*0160*/  FMUL R11, R0, -UR6 ;  /* 0x80000006000b7c20 */ /* 0x000fca0008400000 */
[----:B------:R-:W-:Y:S04]  /*0170*/  REDG.E.ADD.F32.FTZ.RN.STRONG.GPU desc[UR4][R6.64], R11 ;  /* 0x0000000b060079a6 */ /* 0x000fe8000c12f304 */
[----:B------:R-:W2:Y:S02]  /*0180*/  LDG.E R0, desc[UR4][R4.64] ;  /* 0x0000000404007981 */ /* 0x000ea4000c1e1900 */
[----:B--2---:R-:W-:-:S05]  /*0190*/  FMUL R13, R11, R0 ;  /* 0x000000000b0d7220 */ /* 0x004fca0000400000 */
[----:B------:R-:W-:Y:S01]  /*01a0*/  REDG.E.ADD.F32.FTZ.RN.STRONG.GPU desc[UR4][R2.64], R13 ;  /* 0x0000000d020079a6 */ /* 0x000fe2000c12f304 */
[----:B------:R-:W-:Y:S05]  /*01b0*/  EXIT ;  /* 0x000000000000794d */ /* 0x000fea0003800000 */
.L_x_0:
[----:B------:R-:W-:-:S00]  /*01c0*/  BRA `(.L_x_0) ;  /* 0xfffffffc00fc7947 */ /* 0x000fc0000383ffff */
[----:B------:R-:W-:-:S00]  /*01d0*/  NOP ;  /* 0x0000000000007918 */ /* 0x000fc00000000000 */
        /* <DEDUP_REMOVED lines=10> */
.L_x_1:


//--------------------- .nv.shared.reserved.0     --------------------------
	.section	.nv.shared.reserved.0,"aw",@nobits
	.weak		__nv_reservedSMEM_offset_0_alias
	.size		__nv_reservedSMEM_offset_0_alias, 0, 64
	.other		__nv_reservedSMEM_offset_0_alias,@"STO_CUDA_RESERVED_SHARED STV_DEFAULT"
__nv_reservedSMEM_offset_0_alias:
	.zero		0
	.zero		64


//--------------------- .nv.constant0._Z17regression_kernelPfS_S_S_fi --------------------------
	.section	.nv.constant0._Z17regression_kernelPfS_S_S_fi,"a",@progbits
	.sectionflags	@""
	.align	4
.nv.constant0._Z17regression_kernelPfS_S_S_fi:
	.zero		936


//--------------------- SYMBOLS --------------------------

	.type		.nv.reservedSmem.offset0,@object
	.size		.nv.reservedSmem.offset0,0x4
